//
// Generated by NVIDIA NVVM Compiler
//
// Compiler Build ID: CL-36424714
// Cuda compilation tools, release 13.0, V13.0.88
// Based on NVVM 20.0.0
//

.version 9.0
.target sm_100
.address_size 64

	// .globl	_Z11convolutionPiS_S_

.visible .entry _Z11convolutionPiS_S_(
	.param .u64 .ptr .align 1 _Z11convolutionPiS_S__param_0,
	.param .u64 .ptr .align 1 _Z11convolutionPiS_S__param_1,
	.param .u64 .ptr .align 1 _Z11convolutionPiS_S__param_2
)
{
	.reg .pred 	%p<8>;
	.reg .b32 	%r<29>;
	.reg .b64 	%rd<17>;

	ld.param.u64 	%rd4, [_Z11convolutionPiS_S__param_0];
	ld.param.u64 	%rd5, [_Z11convolutionPiS_S__param_1];
	ld.param.u64 	%rd3, [_Z11convolutionPiS_S__param_2];
	cvta.to.global.u64 	%rd1, %rd5;
	cvta.to.global.u64 	%rd2, %rd4;
	mov.u32 	%r11, %ctaid.x;
	mov.u32 	%r12, %ntid.x;
	mov.u32 	%r13, %tid.x;
	mad.lo.s32 	%r1, %r11, %r12, %r13;
	setp.gt.s32 	%p1, %r1, 10;
	@%p1 bra 	$L__BB0_10;
	setp.gt.u32 	%p2, %r1, 7;
	mov.b32 	%r26, 0;
	@%p2 bra 	$L__BB0_3;
	mul.wide.u32 	%rd6, %r1, 4;
	add.s64 	%rd7, %rd2, %rd6;
	ld.global.u32 	%r15, [%rd7];
	ld.global.u32 	%r16, [%rd1];
	mul.lo.s32 	%r26, %r16, %r15;
$L__BB0_3:
	add.s32 	%r4, %r1, -1;
	setp.gt.u32 	%p3, %r4, 7;
	@%p3 bra 	$L__BB0_5;
	mul.wide.u32 	%rd8, %r4, 4;
	add.s64 	%rd9, %rd2, %rd8;
	ld.global.u32 	%r17, [%rd9];
	ld.global.u32 	%r18, [%rd1+4];
	mad.lo.s32 	%r26, %r18, %r17, %r26;
$L__BB0_5:
	setp.lt.s32 	%p4, %r1, 2;
	setp.eq.s32 	%p5, %r1, 10;
	or.pred  	%p6, %p4, %p5;
	@%p6 bra 	$L__BB0_7;
	add.s32 	%r19, %r1, -2;
	mul.wide.u32 	%rd10, %r19, 4;
	add.s64 	%rd11, %rd2, %rd10;
	ld.global.u32 	%r20, [%rd11];
	ld.global.u32 	%r21, [%rd1+8];
	mad.lo.s32 	%r26, %r21, %r20, %r26;
$L__BB0_7:
	setp.lt.s32 	%p7, %r1, 3;
	@%p7 bra 	$L__BB0_9;
	add.s32 	%r22, %r1, -3;
	mul.wide.u32 	%rd12, %r22, 4;
	add.s64 	%rd13, %rd2, %rd12;
	ld.global.u32 	%r23, [%rd13];
	ld.global.u32 	%r24, [%rd1+12];
	mad.lo.s32 	%r26, %r24, %r23, %r26;
$L__BB0_9:
	cvta.to.global.u64 	%rd14, %rd3;
	mul.wide.s32 	%rd15, %r1, 4;
	add.s64 	%rd16, %rd14, %rd15;
	st.global.u32 	[%rd16], %r26;
$L__BB0_10:
	ret;

}


// ===== COMPILED SASS (sm_100) =====

	.target	sm_100

	.elftype	@"ET_EXEC"


//--------------------- .note.nv.tkinfo           --------------------------
	.section	.note.nv.tkinfo,"",@"SHT_NOTE"
	.sectionflags	@"SHF_NOTE_NV_TKINFO"
	.tkinfo
        /*0018*/ 	.word	0x00000002
        /*0030*/ 	.string	""
        /*0030*/ 	.string	"ptxas"
        /*0030*/ 	.string	"Cuda compilation tools, release 13.0, V13.0.88"
        /*0030*/ 	.string	"Build cuda_13.0.r13.0/compiler.36424714_0"
        /*0030*/ 	.string	"-arch sm_100 -m 64 "



//--------------------- .note.nv.cuinfo           --------------------------
	.section	.note.nv.cuinfo,"",@"SHT_NOTE"
	.sectionflags	@"SHF_NOTE_NV_CUINFO"
        /*0018*/ 	.short	0x0002
        /*001a*/ 	.short	0x0064
        /*001c*/ 	.short	0x0082
	.zero		2


//--------------------- .nv.info                  --------------------------
	.section	.nv.info,"",@"SHT_CUDA_INFO"
	.align	4


	//----- nvinfo : EIATTR_REGCOUNT
	.align		4
        /*0000*/ 	.byte	0x04, 0x2f
        /*0002*/ 	.short	(.L_1 - .L_0)
	.align		4
.L_0:
        /*0004*/ 	.word	index@(_Z11convolutionPiS_S_)
        /*0008*/ 	.word	0x0000001a


	//----- nvinfo : EIATTR_FRAME_SIZE
	.align		4
.L_1:
        /*000c*/ 	.byte	0x04, 0x11
        /*000e*/ 	.short	(.L_3 - .L_2)
	.align		4
.L_2:
        /*0010*/ 	.word	index@(_Z11convolutionPiS_S_)
        /*0014*/ 	.word	0x00000000


	//----- nvinfo : EIATTR_MIN_STACK_SIZE
	.align		4
.L_3:
        /*0018*/ 	.byte	0x04, 0x12
        /*001a*/ 	.short	(.L_5 - .L_4)
	.align		4
.L_4:
        /*001c*/ 	.word	index@(_Z11convolutionPiS_S_)
        /*0020*/ 	.word	0x00000000
.L_5:


//--------------------- .nv.compat                --------------------------
	.section	.nv.compat,"",@"SHT_CUDA_COMPAT_INFO"
	.align	4
        /*0000*/ 	.byte	0x02, 0x09, 0x00, 0x00, 0x02, 0x02, 0x01, 0x00, 0x02, 0x05, 0x05, 0x00, 0x03, 0x07, 0x01, 0x01
        /*0010*/ 	.byte	0x02, 0x03, 0x00, 0x00, 0x02, 0x06, 0x01, 0x00, 0x04, 0x0b, 0x08, 0x00, 0x09, 0x00, 0x00, 0x00
        /*0020*/ 	.byte	0x00, 0x00, 0x00, 0x00


//--------------------- .nv.info._Z11convolutionPiS_S_ --------------------------
	.section	.nv.info._Z11convolutionPiS_S_,"",@"SHT_CUDA_INFO"
	.sectionflags	@""
	.align	4


	//----- nvinfo : EIATTR_CUDA_API_VERSION
	.align		4
        /*0000*/ 	.byte	0x04, 0x37
        /*0002*/ 	.short	(.L_7 - .L_6)
.L_6:
        /*0004*/ 	.word	0x00000082


	//----- nvinfo : EIATTR_KPARAM_INFO
	.align		4
.L_7:
        /*0008*/ 	.byte	0x04, 0x17
        /*000a*/ 	.short	(.L_9 - .L_8)
.L_8:
        /*000c*/ 	.word	0x00000000
        /*0010*/ 	.short	0x0002
        /*0012*/ 	.short	0x0010
        /*0014*/ 	.byte	0x00, 0xf5, 0x21, 0x00


	//----- nvinfo : EIATTR_KPARAM_INFO
	.align		4
.L_9:
        /*0018*/ 	.byte	0x04, 0x17
        /*001a*/ 	.short	(.L_11 - .L_10)
.L_10:
        /*001c*/ 	.word	0x00000000
        /*0020*/ 	.short	0x0001
        /*0022*/ 	.short	0x0008
        /*0024*/ 	.byte	0x00, 0xf5, 0x21, 0x00


	//----- nvinfo : EIATTR_KPARAM_INFO
	.align		4
.L_11:
        /*0028*/ 	.byte	0x04, 0x17
        /*002a*/ 	.short	(.L_13 - .L_12)
.L_12:
        /*002c*/ 	.word	0x00000000
        /*0030*/ 	.short	0x0000
        /*0032*/ 	.short	0x0000
        /*0034*/ 	.byte	0x00, 0xf5, 0x21, 0x00


	//----- nvinfo : EIATTR_SPARSE_MMA_MASK
	.align		4
.L_13:
        /*0038*/ 	.byte	0x03, 0x50
        /*003a*/ 	.short	0x0000


	//----- nvinfo : EIATTR_MAXREG_COUNT
	.align		4
        /*003c*/ 	.byte	0x03, 0x1b
        /*003e*/ 	.short	0x00ff


	//----- nvinfo : EIATTR_MERCURY_ISA_VERSION
	.align		4
        /*0040*/ 	.byte	0x03, 0x5f
        /*0042*/ 	.short	0x0101


	//----- nvinfo : EIATTR_VRC_CTA_INIT_COUNT
	.align		4
        /*0044*/ 	.byte	0x02, 0x4a
	.zero		1
	.zero		1


	//----- nvinfo : EIATTR_EXIT_INSTR_OFFSETS
	.align		4
        /*0048*/ 	.byte	0x04, 0x1c
        /*004a*/ 	.short	(.L_15 - .L_14)


	//   ....[0]....
.L_14:
        /*004c*/ 	.word	0x00000060


	//   ....[1]....
        /*0050*/ 	.word	0x000002c0


	//----- nvinfo : EIATTR_CBANK_PARAM_SIZE
	.align		4
.L_15:
        /*0054*/ 	.byte	0x03, 0x19
        /*0056*/ 	.short	0x0018


	//----- nvinfo : EIATTR_PARAM_CBANK
	.align		4
        /*0058*/ 	.byte	0x04, 0x0a
        /*005a*/ 	.short	(.L_17 - .L_16)
	.align		4
.L_16:
        /*005c*/ 	.word	index@(.nv.constant0._Z11convolutionPiS_S_)
        /*0060*/ 	.short	0x0380
        /*0062*/ 	.short	0x0018


	//----- nvinfo : EIATTR_SW_WAR
	.align		4
.L_17:
        /*0064*/ 	.byte	0x04, 0x36
        /*0066*/ 	.short	(.L_19 - .L_18)
.L_18:
        /*0068*/ 	.word	0x00000008
.L_19:


//--------------------- .nv.callgraph             --------------------------
	.section	.nv.callgraph,"",@"SHT_CUDA_CALLGRAPH"
	.align	4
	.sectionentsize	8
	.align		4
        /*0000*/ 	.word	0x00000000
	.align		4
        /*0004*/ 	.word	0xffffffff
	.align		4
        /*0008*/ 	.word	0x00000000
	.align		4
        /*000c*/ 	.word	0xfffffffe
	.align		4
        /*0010*/ 	.word	0x00000000
	.align		4
        /*0014*/ 	.word	0xfffffffd
	.align		4
        /*0018*/ 	.word	0x00000000
	.align		4
        /*001c*/ 	.word	0xfffffffc


//--------------------- .text._Z11convolutionPiS_S_ --------------------------
	.section	.text._Z11convolutionPiS_S_,"ax",@progbits
	.align	128
        .global         _Z11convolutionPiS_S_
        .type           _Z11convolutionPiS_S_,@function
        .size           _Z11convolutionPiS_S_,(.L_x_1 - _Z11convolutionPiS_S_)
        .other          _Z11convolutionPiS_S_,@"STO_CUDA_ENTRY STV_DEFAULT"
_Z11convolutionPiS_S_:
.text._Z11convolutionPiS_S_:
[----:B------:R-:W-:Y:S01]  /*0000*/  LDC R1, c[0x0][0x37c] ;  /* 0x0000df00ff017b82 */ /* 0x000fe20000000800 */
[----:B------:R-:W0:Y:S07]  /*0010*/  S2R R3, SR_TID.X ;  /* 0x0000000000037919 */ /* 0x000e2e0000002100 */
[----:B------:R-:W0:Y:S08]  /*0020*/  S2UR UR4, SR_CTAID.X ;  /* 0x00000000000479c3 */ /* 0x000e300000002500 */
[----:B------:R-:W0:Y:S02]  /*0030*/  LDC R0, c[0x0][0x360] ;  /* 0x0000d800ff007b82 */ /* 0x000e240000000800 */
[----:B0-----:R-:W-:-:S05]  /*0040*/  IMAD R0, R0, UR4, R3 ;  /* 0x0000000400007c24 */ /* 0x001fca000f8e0203 */
[----:B------:R-:W-:-:S13]  /*0050*/  ISETP.GT.AND P0, PT, R0, 0xa, PT ;  /* 0x0000000a0000780c */ /* 0x000fda0003f04270 */
[----:B------:R-:W-:Y:S05]  /*0060*/  @P0 EXIT ;  /* 0x000000000000094d */ /* 0x000fea0003800000 */
[C---:B------:R-:W-:Y:S01]  /*0070*/  IADD3 R13, PT, PT, R0.reuse, -0x1, RZ ;  /* 0xffffffff000d7810 */ /* 0x040fe20007ffe0ff */
[----:B------:R-:W0:Y:S01]  /*0080*/  LDCU.64 UR4, c[0x0][0x358] ;  /* 0x00006b00ff0477ac */ /* 0x000e220008000a00 */
[C---:B------:R-:W-:Y:S02]  /*0090*/  ISETP.GT.U32.AND P2, PT, R0.reuse, 0x7, PT ;  /* 0x000000070000780c */ /* 0x040fe40003f44070 */
[C---:B------:R-:W-:Y:S02]  /*00a0*/  ISETP.NE.AND P0, PT, R0.reuse, 0xa, PT ;  /* 0x0000000a0000780c */ /* 0x040fe40003f05270 */
[----:B------:R-:W-:Y:S02]  /*00b0*/  ISETP.GT.U32.AND P1, PT, R13, 0x7, PT ;  /* 0x000000070d00780c */ /* 0x000fe40003f24070 */
[C---:B------:R-:W-:Y:S02]  /*00c0*/  ISETP.LT.OR P0, PT, R0.reuse, 0x2, !P0 ;  /* 0x000000020000780c */ /* 0x040fe40004701670 */
[----:B------:R-:W-:-:S05]  /*00d0*/  ISETP.GE.AND P3, PT, R0, 0x3, PT ;  /* 0x000000030000780c */ /* 0x000fca0003f66270 */
[----:B------:R-:W1:Y:S06]  /*00e0*/  @!P2 LDC.64 R14, c[0x0][0x380] ;  /* 0x0000e000ff0eab82 */ /* 0x000e6c0000000a00 */
[C---:B------:R-:W-:Y:S02]  /*00f0*/  @!P0 IADD3 R21, PT, PT, R0.reuse, -0x2, RZ ;  /* 0xfffffffe00158810 */ /* 0x040fe40007ffe0ff */
[----:B------:R-:W2:Y:S08]  /*0100*/  @!P1 LDC.64 R18, c[0x0][0x380] ;  /* 0x0000e000ff129b82 */ /* 0x000eb00000000a00 */
[----:B------:R-:W3:Y:S08]  /*0110*/  @!P2 LDC.64 R16, c[0x0][0x388] ;  /* 0x0000e200ff10ab82 */ /* 0x000ef00000000a00 */
[----:B------:R-:W4:Y:S01]  /*0120*/  @!P0 LDC.64 R10, c[0x0][0x380] ;  /* 0x0000e000ff0a8b82 */ /* 0x000f220000000a00 */
[----:B-1----:R-:W-:-:S07]  /*0130*/  @!P2 IMAD.WIDE.U32 R14, R0, 0x4, R14 ;  /* 0x00000004000ea825 */ /* 0x002fce00078e000e */
[----:B------:R-:W1:Y:S01]  /*0140*/  @!P1 LDC.64 R6, c[0x0][0x388] ;  /* 0x0000e200ff069b82 */ /* 0x000e620000000a00 */
[----:B--2---:R-:W-:Y:S01]  /*0150*/  @!P1 IMAD.WIDE.U32 R18, R13, 0x4, R18 ;  /* 0x000000040d129825 */ /* 0x004fe200078e0012 */
[----:B0-----:R0:W2:Y:S06]  /*0160*/  @!P2 LDG.E R12, desc[UR4][R14.64] ;  /* 0x000000040e0ca981 */ /* 0x0010ac000c1e1900 */
[----:B------:R-:W5:Y:S01]  /*0170*/  @!P0 LDC.64 R2, c[0x0][0x388] ;  /* 0x0000e200ff028b82 */ /* 0x000f620000000a00 */
[----:B---3--:R3:W2:Y:S01]  /*0180*/  @!P2 LDG.E R13, desc[UR4][R16.64] ;  /* 0x00000004100da981 */ /* 0x0086a2000c1e1900 */
[----:B------:R-:W-:-:S03]  /*0190*/  @P3 IADD3 R23, PT, PT, R0, -0x3, RZ ;  /* 0xfffffffd00173810 */ /* 0x000fc60007ffe0ff */
[----:B------:R-:W2:Y:S03]  /*01a0*/  @!P1 LDG.E R18, desc[UR4][R18.64] ;  /* 0x0000000412129981 */ /* 0x000ea6000c1e1900 */
[----:B------:R-:W3:Y:S08]  /*01b0*/  @P3 LDC.64 R8, c[0x0][0x380] ;  /* 0x0000e000ff083b82 */ /* 0x000ef00000000a00 */
[----:B------:R-:W3:Y:S01]  /*01c0*/  @P3 LDC.64 R4, c[0x0][0x388] ;  /* 0x0000e200ff043b82 */ /* 0x000ee20000000a00 */
[----:B----4-:R-:W-:Y:S01]  /*01d0*/  @!P0 IMAD.WIDE.U32 R10, R21, 0x4, R10 ;  /* 0x00000004150a8825 */ /* 0x010fe200078e000a */
[----:B-1----:R-:W4:Y:S05]  /*01e0*/  @!P1 LDG.E R6, desc[UR4][R6.64+0x4] ;  /* 0x0000040406069981 */ /* 0x002f2a000c1e1900 */
[----:B------:R-:W4:Y:S01]  /*01f0*/  @!P0 LDG.E R10, desc[UR4][R10.64] ;  /* 0x000000040a0a8981 */ /* 0x000f22000c1e1900 */
[----:B0-----:R-:W0:Y:S03]  /*0200*/  LDC.64 R14, c[0x0][0x390] ;  /* 0x0000e400ff0e7b82 */ /* 0x001e260000000a00 */
[----:B-----5:R-:W5:Y:S01]  /*0210*/  @!P0 LDG.E R2, desc[UR4][R2.64+0x8] ;  /* 0x0000080402028981 */ /* 0x020f62000c1e1900 */
[----:B---3--:R-:W-:-:S06]  /*0220*/  @P3 IMAD.WIDE.U32 R8, R23, 0x4, R8 ;  /* 0x0000000417083825 */ /* 0x008fcc00078e0008 */
[----:B------:R-:W3:Y:S04]  /*0230*/  @P3 LDG.E R8, desc[UR4][R8.64] ;  /* 0x0000000408083981 */ /* 0x000ee8000c1e1900 */
[----:B------:R-:W3:Y:S01]  /*0240*/  @P3 LDG.E R4, desc[UR4][R4.64+0xc] ;  /* 0x00000c0404043981 */ /* 0x000ee2000c1e1900 */
[----:B------:R-:W-:Y:S02]  /*0250*/  HFMA2 R17, -RZ, RZ, 0, 0 ;  /* 0x00000000ff117431 */ /* 0x000fe400000001ff */
[----:B--2---:R-:W-:-:S04]  /*0260*/  @!P2 IMAD R17, R12, R13, RZ ;  /* 0x0000000d0c11a224 */ /* 0x004fc800078e02ff */
[----:B----4-:R-:W-:Y:S02]  /*0270*/  @!P1 IMAD R17, R18, R6, R17 ;  /* 0x0000000612119224 */ /* 0x010fe400078e0211 */
[----:B0-----:R-:W-:-:S04]  /*0280*/  IMAD.WIDE R6, R0, 0x4, R14 ;  /* 0x0000000400067825 */ /* 0x001fc800078e020e */
[----:B-----5:R-:W-:-:S04]  /*0290*/  @!P0 IMAD R17, R10, R2, R17 ;  /* 0x000000020a118224 */ /* 0x020fc800078e0211 */
[----:B---3--:R-:W-:-:S05]  /*02a0*/  @P3 IMAD R17, R8, R4, R17 ;  /* 0x0000000408113224 */ /* 0x008fca00078e0211 */
[----:B------:R-:W-:Y:S01]  /*02b0*/  STG.E desc[UR4][R6.64], R17 ;  /* 0x0000001106007986 */ /* 0x000fe2000c101904 */
[----:B------:R-:W-:Y:S05]  /*02c0*/  EXIT ;  /* 0x000000000000794d */ /* 0x000fea0003800000 */
.L_x_0:
[----:B------:R-:W-:-:S00]  /*02d0*/  BRA `(.L_x_0) ;  /* 0xfffffffc00fc7947 */ /* 0x000fc0000383ffff */
[----:B------:R-:W-:-:S00]  /*02e0*/  NOP ;  /* 0x0000000000007918 */ /* 0x000fc00000000000 */
        /* <DEDUP_REMOVED lines=9> */
.L_x_1:


//--------------------- .nv.shared.reserved.0     --------------------------
	.section	.nv.shared.reserved.0,"aw",@nobits
	.weak		__nv_reservedSMEM_offset_0_alias
	.size		__nv_reservedSMEM_offset_0_alias, 0, 64
	.other		__nv_reservedSMEM_offset_0_alias,@"STO_CUDA_RESERVED_SHARED STV_DEFAULT"
__nv_reservedSMEM_offset_0_alias:
	.zero		0
	.zero		64


//--------------------- .nv.constant0._Z11convolutionPiS_S_ --------------------------
	.section	.nv.constant0._Z11convolutionPiS_S_,"a",@progbits
	.sectionflags	@""
	.align	4
.nv.constant0._Z11convolutionPiS_S_:
	.zero		920


//--------------------- SYMBOLS --------------------------

	.type		.nv.reservedSmem.offset0,@object
	.size		.nv.reservedSmem.offset0,0x4
